	.headerflags	@"EF_CUDA_TEXMODE_UNIFIED EF_CUDA_64BIT_ADDRESS EF_CUDA_ACCELERATORS EF_CUDA_SM90 EF_CUDA_VIRTUAL_SM(EF_CUDA_SM90)"
	.elftype	@"ET_EXEC"


//--------------------- .nv.info                  --------------------------
	.section	.nv.info,"",@"SHT_CUDA_INFO"
	.align	4


	//----- nvinfo : EIATTR_REGCOUNT
	.align		4
        /*0000*/ 	.byte	0x04, 0x2f
        /*0002*/ 	.short	(.L_3 - .L_2)
	.align		4
.L_2:
        /*0004*/ 	.word	index@(triton_poi_fused__native_batch_norm_legit_no_training_add_relu_threshold_backward_33)
        /*0008*/ 	.word	0x00000012


	//----- nvinfo : EIATTR_MIN_STACK_SIZE
	.align		4
.L_3:
        /*000c*/ 	.byte	0x04, 0x12
        /*000e*/ 	.short	(.L_5 - .L_4)
	.align		4
.L_4:
        /*0010*/ 	.word	index@(triton_poi_fused__native_batch_norm_legit_no_training_add_relu_threshold_backward_33)
        /*0014*/ 	.word	0x00000000


	//----- nvinfo : EIATTR_FRAME_SIZE
	.align		4
.L_5:
        /*0018*/ 	.byte	0x04, 0x11
        /*001a*/ 	.short	(.L_7 - .L_6)
	.align		4
.L_6:
        /*001c*/ 	.word	index@(triton_poi_fused__native_batch_norm_legit_no_training_add_relu_threshold_backward_33)
        /*0020*/ 	.word	0x00000000


	//----- nvinfo : EIATTR_MIN_STACK_SIZE
	.align		4
.L_7:
        /*0024*/ 	.byte	0x04, 0x12
        /*0026*/ 	.short	(.L_9 - .L_8)
	.align		4
.L_8:
        /*0028*/ 	.word	index@(triton_poi_fused__native_batch_norm_legit_no_training_add_relu_threshold_backward_33)
        /*002c*/ 	.word	0x00000000
.L_9:


//--------------------- .nv.info.triton_poi_fused__native_batch_norm_legit_no_training_add_relu_threshold_backward_33 --------------------------
	.section	.nv.info.triton_poi_fused__native_batch_norm_legit_no_training_add_relu_threshold_backward_33,"",@"SHT_CUDA_INFO"
	.sectionflags	@""
	.align	4


	//----- nvinfo : EIATTR_CUDA_API_VERSION
	.align		4
        /*0000*/ 	.byte	0x04, 0x37
        /*0002*/ 	.short	(.L_11 - .L_10)
.L_10:
        /*0004*/ 	.word	0x0000007c


	//----- nvinfo : EIATTR_KPARAM_INFO
	.align		4
.L_11:
        /*0008*/ 	.byte	0x04, 0x17
        /*000a*/ 	.short	(.L_13 - .L_12)
.L_12:
        /*000c*/ 	.word	0x00000000
        /*0010*/ 	.short	0x0008
        /*0012*/ 	.short	0x0040
        /*0014*/ 	.byte	0x00, 0xf0, 0x11, 0x00


	//----- nvinfo : EIATTR_KPARAM_INFO
	.align		4
.L_13:
        /*0018*/ 	.byte	0x04, 0x17
        /*001a*/ 	.short	(.L_15 - .L_14)
.L_14:
        /*001c*/ 	.word	0x00000000
        /*0020*/ 	.short	0x0007
        /*0022*/ 	.short	0x0038
        /*0024*/ 	.byte	0x00, 0xf4, 0x21, 0x00


	//----- nvinfo : EIATTR_KPARAM_INFO
	.align		4
.L_15:
        /*0028*/ 	.byte	0x04, 0x17
        /*002a*/ 	.short	(.L_17 - .L_16)
.L_16:
        /*002c*/ 	.word	0x00000000
        /*0030*/ 	.short	0x0006
        /*0032*/ 	.short	0x0030
        /*0034*/ 	.byte	0x00, 0xf4, 0x21, 0x00


	//----- nvinfo : EIATTR_KPARAM_INFO
	.align		4
.L_17:
        /*0038*/ 	.byte	0x04, 0x17
        /*003a*/ 	.short	(.L_19 - .L_18)
.L_18:
        /*003c*/ 	.word	0x00000000
        /*0040*/ 	.short	0x0005
        /*0042*/ 	.short	0x0028
        /*0044*/ 	.byte	0x00, 0xf4, 0x21, 0x00


	//----- nvinfo : EIATTR_KPARAM_INFO
	.align		4
.L_19:
        /*0048*/ 	.byte	0x04, 0x17
        /*004a*/ 	.short	(.L_21 - .L_20)
.L_20:
        /*004c*/ 	.word	0x00000000
        /*0050*/ 	.short	0x0004
        /*0052*/ 	.short	0x0020
        /*0054*/ 	.byte	0x00, 0xf4, 0x21, 0x00


	//----- nvinfo : EIATTR_KPARAM_INFO
	.align		4
.L_21:
        /*0058*/ 	.byte	0x04, 0x17
        /*005a*/ 	.short	(.L_23 - .L_22)
.L_22:
        /*005c*/ 	.word	0x00000000
        /*0060*/ 	.short	0x0003
        /*0062*/ 	.short	0x0018
        /*0064*/ 	.byte	0x00, 0xf4, 0x21, 0x00


	//----- nvinfo : EIATTR_KPARAM_INFO
	.align		4
.L_23:
        /*0068*/ 	.byte	0x04, 0x17
        /*006a*/ 	.short	(.L_25 - .L_24)
.L_24:
        /*006c*/ 	.word	0x00000000
        /*0070*/ 	.short	0x0002
        /*0072*/ 	.short	0x0010
        /*0074*/ 	.byte	0x00, 0xf4, 0x21, 0x00


	//----- nvinfo : EIATTR_KPARAM_INFO
	.align		4
.L_25:
        /*0078*/ 	.byte	0x04, 0x17
        /*007a*/ 	.short	(.L_27 - .L_26)
.L_26:
        /*007c*/ 	.word	0x00000000
        /*0080*/ 	.short	0x0001
        /*0082*/ 	.short	0x0008
        /*0084*/ 	.byte	0x00, 0xf4, 0x21, 0x00


	//----- nvinfo : EIATTR_KPARAM_INFO
	.align		4
.L_27:
        /*0088*/ 	.byte	0x04, 0x17
        /*008a*/ 	.short	(.L_29 - .L_28)
.L_28:
        /*008c*/ 	.word	0x00000000
        /*0090*/ 	.short	0x0000
        /*0092*/ 	.short	0x0000
        /*0094*/ 	.byte	0x00, 0xf4, 0x21, 0x00


	//----- nvinfo : EIATTR_SPARSE_MMA_MASK
	.align		4
.L_29:
        /*0098*/ 	.byte	0x03, 0x50
        /*009a*/ 	.short	0x0000


	//----- nvinfo : EIATTR_MAXREG_COUNT
	.align		4
        /*009c*/ 	.byte	0x03, 0x1b
        /*009e*/ 	.short	0x00ff


	//----- nvinfo : EIATTR_EXIT_INSTR_OFFSETS
	.align		4
        /*00a0*/ 	.byte	0x04, 0x1c
        /*00a2*/ 	.short	(.L_31 - .L_30)


	//   ....[0]....
.L_30:
        /*00a4*/ 	.word	0x000004b0


	//----- nvinfo : EIATTR_REQNTID
	.align		4
.L_31:
        /*00a8*/ 	.byte	0x04, 0x10
        /*00aa*/ 	.short	(.L_33 - .L_32)
.L_32:
        /*00ac*/ 	.word	0x00000100
        /*00b0*/ 	.word	0x00000001
        /*00b4*/ 	.word	0x00000001


	//----- nvinfo : EIATTR_CBANK_PARAM_SIZE
	.align		4
.L_33:
        /*00b8*/ 	.byte	0x03, 0x19
        /*00ba*/ 	.short	0x0044


	//----- nvinfo : EIATTR_PARAM_CBANK
	.align		4
        /*00bc*/ 	.byte	0x04, 0x0a
        /*00be*/ 	.short	(.L_35 - .L_34)
	.align		4
.L_34:
        /*00c0*/ 	.word	index@(.nv.constant0.triton_poi_fused__native_batch_norm_legit_no_training_add_relu_threshold_backward_33)
        /*00c4*/ 	.short	0x0210
        /*00c6*/ 	.short	0x0044


	//----- nvinfo : EIATTR_SW_WAR
	.align		4
.L_35:
        /*00c8*/ 	.byte	0x04, 0x36
        /*00ca*/ 	.short	(.L_37 - .L_36)
.L_36:
        /*00cc*/ 	.word	0x00000008
.L_37:


//--------------------- .nv.callgraph             --------------------------
	.section	.nv.callgraph,"",@"SHT_CUDA_CALLGRAPH"
	.align	4
	.sectionentsize	8
	.align		4
        /*0000*/ 	.word	0x00000000
	.align		4
        /*0004*/ 	.word	0xffffffff
	.align		4
        /*0008*/ 	.word	0x00000000
	.align		4
        /*000c*/ 	.word	0xfffffffe
	.align		4
        /*0010*/ 	.word	0x00000000
	.align		4
        /*0014*/ 	.word	0xfffffffd
	.align		4
        /*0018*/ 	.word	0x00000000
	.align		4
        /*001c*/ 	.word	0xfffffffc


//--------------------- .nv.constant4             --------------------------
	.section	.nv.constant4,"a",@progbits
	.align	8
	.align		8
.nv.constant4:
        /*0000*/ 	.dword	_$_str
	.align		8
        /*0008*/ 	.dword	_$_str_$_2


//--------------------- .text.triton_poi_fused__native_batch_norm_legit_no_training_add_relu_threshold_backward_33 --------------------------
	.section	.text.triton_poi_fused__native_batch_norm_legit_no_training_add_relu_threshold_backward_33,"ax",@progbits
	.align	128
        .global         triton_poi_fused__native_batch_norm_legit_no_training_add_relu_threshold_backward_33
        .type           triton_poi_fused__native_batch_norm_legit_no_training_add_relu_threshold_backward_33,@function
        .size           triton_poi_fused__native_batch_norm_legit_no_training_add_relu_threshold_backward_33,(.L_x_1 - triton_poi_fused__native_batch_norm_legit_no_training_add_relu_threshold_backward_33)
        .other          triton_poi_fused__native_batch_norm_legit_no_training_add_relu_threshold_backward_33,@"STO_CUDA_ENTRY STV_DEFAULT"
triton_poi_fused__native_batch_norm_legit_no_training_add_relu_threshold_backward_33:
.text.triton_poi_fused__native_batch_norm_legit_no_training_add_relu_threshold_backward_33:
[----:B------:R-:W-:Y:S01]  /*0000*/  LDC R1, c[0x0][0x28] ;  /* 0x00000a00ff017b82 */ /* 0x000fe20000000800 */
[----:B------:R-:W1:Y:S07]  /*0010*/  S2R R0, SR_TID.X ;  /* 0x0000000000007919 */ /* 0x000e6e0000002100 */
[----:B------:R-:W2:Y:S01]  /*0020*/  LDC.64 R2, c[0x0][0x220] ;  /* 0x00008800ff027b82 */ /* 0x000ea20000000a00 */
[----:B------:R-:W-:Y:S01]  /*0030*/  ULDC.64 UR4, c[0x0][0x208] ;  /* 0x0000820000047ab9 */ /* 0x000fe20000000a00 */
[----:B------:R-:W-:Y:S01]  /*0040*/  ULDC.64 UR6, c[0x0][0x248] ;  /* 0x0000920000067ab9 */ /* 0x000fe20000000a00 */
[----:B------:R-:W3:Y:S05]  /*0050*/  S2R R7, SR_CTAID.X ;  /* 0x0000000000077919 */ /* 0x000eea0000002500 */
[----:B------:R-:W4:Y:S08]  /*0060*/  LDC.64 R8, c[0x0][0x228] ;  /* 0x00008a00ff087b82 */ /* 0x000f300000000a00 */
[----:B------:R-:W5:Y:S08]  /*0070*/  LDC.64 R10, c[0x0][0x230] ;  /* 0x00008c00ff0a7b82 */ /* 0x000f700000000a00 */
[----:B------:R-:W4:Y:S01]  /*0080*/  LDC.64 R12, c[0x0][0x238] ;  /* 0x00008e00ff0c7b82 */ /* 0x000f220000000a00 */
[----:B-1----:R-:W-:-:S02]  /*0090*/  SHF.L.U32 R0, R0, 0x1, RZ ;  /* 0x0000000100007819 */ /* 0x002fc400000006ff */
[----:B---3--:R-:W-:Y:S02]  /*00a0*/  SHF.R.S32.HI R5, RZ, 0x16, R7 ;  /* 0x00000016ff057819 */ /* 0x008fe40000011407 */
[----:B------:R-:W-:Y:S02]  /*00b0*/  LOP3.LUT R0, R0, 0x1fe, RZ, 0xc0, !PT ;  /* 0x000001fe00007812 */ /* 0x000fe400078ec0ff */
[----:B------:R-:W-:Y:S02]  /*00c0*/  SGXT R5, R5, 0x1 ;  /* 0x000000010505781a */ /* 0x000fe40000000200 */
[----:B------:R-:W-:Y:S02]  /*00d0*/  LEA R0, R7, R0, 0x9 ;  /* 0x0000000007007211 */ /* 0x000fe400078e48ff */
[----:B------:R-:W1:Y:S02]  /*00e0*/  LDC.64 R6, c[0x0][0x218] ;  /* 0x00008600ff067b82 */ /* 0x000e640000000a00 */
[----:B------:R-:W-:-:S04]  /*00f0*/  LEA.HI R5, R5, R0, RZ, 0xc ;  /* 0x0000000005057211 */ /* 0x000fc800078f60ff */
[----:B------:R-:W-:-:S04]  /*0100*/  LOP3.LUT R5, R5, 0xfffff000, RZ, 0xc0, !PT ;  /* 0xfffff00005057812 */ /* 0x000fc800078ec0ff */
[----:B------:R-:W-:Y:S02]  /*0110*/  IADD3 R15, R0, -R5, RZ ;  /* 0x80000005000f7210 */ /* 0x000fe40007ffe0ff */
[----:B------:R-:W3:Y:S03]  /*0120*/  LDC.64 R4, c[0x0][0x210] ;  /* 0x00008400ff047b82 */ /* 0x000ee60000000a00 */
[----:B--2---:R-:W-:-:S06]  /*0130*/  IMAD.WIDE R2, R15, 0x4, R2 ;  /* 0x000000040f027825 */ /* 0x004fcc00078e0202 */
[----:B------:R-:W2:Y:S01]  /*0140*/  LDG.E.EL.64 R2, desc[UR4][R2.64] ;  /* 0x0000000402027981 */ /* 0x000ea2000c2e1b00 */
[----:B-1----:R-:W-:-:S04]  /*0150*/  IMAD.WIDE R6, R15, 0x4, R6 ;  /* 0x000000040f067825 */ /* 0x002fc800078e0206 */
[C---:B----4-:R-:W-:Y:S02]  /*0160*/  IMAD.WIDE R8, R15.reuse, 0x4, R8 ;  /* 0x000000040f087825 */ /* 0x050fe400078e0208 */
[----:B------:R-:W4:Y:S02]  /*0170*/  LDG.E.EL.64 R6, desc[UR4][R6.64] ;  /* 0x0000000406067981 */ /* 0x000f24000c2e1b00 */
[----:B-----5:R-:W-:Y:S02]  /*0180*/  IMAD.WIDE R10, R15, 0x4, R10 ;  /* 0x000000040f0a7825 */ /* 0x020fe400078e020a */
[----:B------:R-:W5:Y:S02]  /*0190*/  LDG.E.EL.64 R8, desc[UR4][R8.64] ;  /* 0x0000000408087981 */ /* 0x000f64000c2e1b00 */
[C---:B---3--:R-:W-:Y:S02]  /*01a0*/  IMAD.WIDE R4, R0.reuse, 0x4, R4 ;  /* 0x0000000400047825 */ /* 0x048fe400078e0204 */
[----:B------:R-:W5:Y:S04]  /*01b0*/  LDG.E.EL.64 R10, desc[UR4][R10.64] ;  /* 0x000000040a0a7981 */ /* 0x000f68000c2e1b00 */
[----:B------:R-:W4:Y:S01]  /*01c0*/  LDG.E.64 R4, desc[UR4][R4.64] ;  /* 0x0000000404047981 */ /* 0x000f22000c1e1b00 */
[----:B0-----:R-:W-:-:S06]  /*01d0*/  IMAD.WIDE R12, R0, 0x4, R12 ;  /* 0x00000004000c7825 */ /* 0x001fcc00078e020c */
[----:B------:R-:W3:Y:S01]  /*01e0*/  LDG.E.64 R12, desc[UR4][R12.64] ;  /* 0x000000040c0c7981 */ /* 0x000ee2000c1e1b00 */
[----:B--2---:R-:W-:Y:S01]  /*01f0*/  FADD R2, R2, 9.9999997473787516356e-06 ;  /* 0x3727c5ac02027421 */ /* 0x004fe20000000000 */
[----:B------:R-:W-:-:S03]  /*0200*/  FADD R3, R3, 9.9999997473787516356e-06 ;  /* 0x3727c5ac03037421 */ /* 0x000fc60000000000 */
[----:B------:R-:W0:Y:S08]  /*0210*/  MUFU.SQRT R14, R2 ;  /* 0x00000002000e7308 */ /* 0x000e300000002000 */
[----:B------:R-:W1:Y:S01]  /*0220*/  MUFU.SQRT R15, R3 ;  /* 0x00000003000f7308 */ /* 0x000e620000002000 */
[C---:B0-----:R-:W-:Y:S02]  /*0230*/  FSETP.GT.AND P0, PT, R14.reuse, 8.50705917302346158658e+37, PT ;  /* 0x7e8000000e00780b */ /* 0x041fe40003f04000 */
[----:B------:R-:W-:-:S02]  /*0240*/  FSETP.GEU.AND P2, PT, R14, 1.175494350822287508e-38, PT ;  /* 0x008000000e00780b */ /* 0x000fc40003f4e000 */
[C---:B-1----:R-:W-:Y:S02]  /*0250*/  FSETP.GT.AND P1, PT, R15.reuse, 8.50705917302346158658e+37, PT ;  /* 0x7e8000000f00780b */ /* 0x042fe40003f24000 */
[----:B------:R-:W-:-:S07]  /*0260*/  FSETP.GEU.AND P3, PT, R15, 1.175494350822287508e-38, PT ;  /* 0x008000000f00780b */ /* 0x000fce0003f6e000 */
[----:B------:R-:W-:Y:S01]  /*0270*/  @P0 FMUL R14, R14, 0.25 ;  /* 0x3e8000000e0e0820 */ /* 0x000fe20000400000 */
[----:B------:R-:W-:-:S03]  /*0280*/  HFMA2.MMA R2, -RZ, RZ, 1.625, 0 ;  /* 0x3e800000ff027435 */ /* 0x000fc600000001ff */
[----:B------:R-:W-:Y:S01]  /*0290*/  @!P2 FMUL R14, R14, 16777216 ;  /* 0x4b8000000e0ea820 */ /* 0x000fe20000400000 */
[----:B------:R-:W-:-:S04]  /*02a0*/  @P1 FMUL R15, R15, 0.25 ;  /* 0x3e8000000f0f1820 */ /* 0x000fc80000400000 */
[----:B------:R-:W-:Y:S01]  /*02b0*/  @!P3 FMUL R15, R15, 16777216 ;  /* 0x4b8000000f0fb820 */ /* 0x000fe20000400000 */
[----:B------:R-:W0:Y:S01]  /*02c0*/  MUFU.RCP R14, R14 ;  /* 0x0000000e000e7308 */ /* 0x000e220000001000 */
[----:B------:R-:W-:-:S07]  /*02d0*/  FSEL R3, R2, 1, P0 ;  /* 0x3f80000002037808 */ /* 0x000fce0000000000 */
[----:B------:R-:W1:Y:S01]  /*02e0*/  MUFU.RCP R15, R15 ;  /* 0x0000000f000f7308 */ /* 0x000e620000001000 */
[----:B------:R-:W-:Y:S01]  /*02f0*/  FSEL R2, R2, 1, P1 ;  /* 0x3f80000002027808 */ /* 0x000fe20000800000 */
[----:B------:R-:W-:Y:S01]  /*0300*/  @!P2 FMUL R3, R3, 16777216 ;  /* 0x4b8000000303a820 */ /* 0x000fe20000400000 */
[----:B----4-:R-:W-:-:S03]  /*0310*/  FADD R4, R4, -R6 ;  /* 0x8000000604047221 */ /* 0x010fc60000000000 */
[----:B------:R-:W-:Y:S01]  /*0320*/  @!P3 FMUL R2, R2, 16777216 ;  /* 0x4b8000000202b820 */ /* 0x000fe20000400000 */
[----:B0-----:R-:W-:Y:S01]  /*0330*/  FMUL R3, R14, R3 ;  /* 0x000000030e037220 */ /* 0x001fe20000400000 */
[----:B------:R-:W-:-:S03]  /*0340*/  FADD R5, R5, -R7 ;  /* 0x8000000705057221 */ /* 0x000fc60000000000 */
[----:B------:R-:W-:Y:S01]  /*0350*/  FMUL R7, R3, R4 ;  /* 0x0000000403077220 */ /* 0x000fe20000400000 */
[----:B-1----:R-:W-:-:S03]  /*0360*/  FMUL R2, R15, R2 ;  /* 0x000000020f027220 */ /* 0x002fc60000400000 */
[----:B-----5:R-:W-:Y:S01]  /*0370*/  FFMA R7, R8, R7, R10 ;  /* 0x0000000708077223 */ /* 0x020fe2000000000a */
[----:B------:R-:W-:Y:S02]  /*0380*/  FMUL R4, R2, R5 ;  /* 0x0000000502047220 */ /* 0x000fe40000400000 */
[----:B------:R-:W0:Y:S02]  /*0390*/  LDC.64 R2, c[0x0][0x240] ;  /* 0x00009000ff027b82 */ /* 0x000e240000000a00 */
[----:B------:R-:W-:Y:S01]  /*03a0*/  FFMA R4, R9, R4, R11 ;  /* 0x0000000409047223 */ /* 0x000fe2000000000b */
[----:B---3--:R-:W-:Y:S01]  /*03b0*/  FSETP.GEU.AND P1, PT, R7, -R12, PT ;  /* 0x8000000c0700720b */ /* 0x008fe20003f2e000 */
[----:B------:R-:W-:Y:S02]  /*03c0*/  FADD R7, R12, R7 ;  /* 0x000000070c077221 */ /* 0x000fe40000000000 */
[----:B------:R-:W-:Y:S01]  /*03d0*/  FADD R5, R13, R4 ;  /* 0x000000040d057221 */ /* 0x000fe20000000000 */
[----:B------:R-:W-:-:S02]  /*03e0*/  FSETP.GEU.AND P0, PT, R4, -R13, PT ;  /* 0x8000000d0400720b */ /* 0x000fc40003f0e000 */
[----:B------:R-:W-:Y:S02]  /*03f0*/  FSEL R6, R7, RZ, P1 ;  /* 0x000000ff07067208 */ /* 0x000fe40000800000 */
[----:B------:R-:W-:Y:S02]  /*0400*/  FSEL R7, R5, RZ, P0 ;  /* 0x000000ff05077208 */ /* 0x000fe40000000000 */
[----:B------:R-:W-:Y:S02]  /*0410*/  FSETP.GTU.AND P1, PT, R6, RZ, PT ;  /* 0x000000ff0600720b */ /* 0x000fe40003f2c000 */
[----:B------:R-:W-:Y:S02]  /*0420*/  FSETP.GTU.AND P0, PT, R7, RZ, PT ;  /* 0x000000ff0700720b */ /* 0x000fe40003f0c000 */
[----:B------:R-:W-:Y:S02]  /*0430*/  IADD3 R4, P2, R0, UR6, RZ ;  /* 0x0000000600047c10 */ /* 0x000fe4000ff5e0ff */
[----:B------:R-:W-:-:S02]  /*0440*/  SEL R8, RZ, 0x1, P1 ;  /* 0x00000001ff087807 */ /* 0x000fc40000800000 */
[----:B------:R-:W-:Y:S02]  /*0450*/  SEL R9, RZ, 0x100, P0 ;  /* 0x00000100ff097807 */ /* 0x000fe40000000000 */
[C---:B------:R-:W-:Y:S01]  /*0460*/  LEA.HI.X.SX32 R5, R0.reuse, UR7, 0x1, P2 ;  /* 0x0000000700057c11 */ /* 0x040fe200090f0eff */
[----:B0-----:R-:W-:Y:S01]  /*0470*/  IMAD.WIDE R2, R0, 0x4, R2 ;  /* 0x0000000400027825 */ /* 0x001fe200078e0202 */
[----:B------:R-:W-:-:S04]  /*0480*/  IADD3 R9, R8, R9, RZ ;  /* 0x0000000908097210 */ /* 0x000fc80007ffe0ff */
[----:B------:R-:W-:Y:S04]  /*0490*/  STG.E.64 desc[UR4][R2.64], R6 ;  /* 0x0000000602007986 */ /* 0x000fe8000c101b04 */
[----:B------:R-:W-:Y:S01]  /*04a0*/  STG.E.U16 desc[UR4][R4.64], R9 ;  /* 0x0000000904007986 */ /* 0x000fe2000c101504 */
[----:B------:R-:W-:Y:S05]  /*04b0*/  EXIT ;  /* 0x000000000000794d */ /* 0x000fea0003800000 */
.L_x_0:
[----:B------:R-:W-:-:S00]  /*04c0*/  BRA `(.L_x_0) ;  /* 0xfffffffc00fc7947 */ /* 0x000fc0000383ffff */
[----:B------:R-:W-:-:S00]  /*04d0*/  NOP ;  /* 0x0000000000007918 */ /* 0x000fc00000000000 */
        /* <DEDUP_REMOVED lines=10> */
.L_x_1:


//--------------------- .nv.global.init           --------------------------
	.section	.nv.global.init,"aw",@progbits
.nv.global.init:
	.type		_$_str,@object
	.size		_$_str,(_$_str_$_2 - _$_str)
_$_str:
        /*0000*/ 	.byte	0x5f, 0x5f, 0x43, 0x55, 0x44, 0x41, 0x5f, 0x46, 0x54, 0x5a, 0x00
	.type		_$_str_$_2,@object
	.size		_$_str_$_2,(.L_1 - _$_str_$_2)
_$_str_$_2:
        /*000b*/ 	.byte	0x5f, 0x5f, 0x43, 0x55, 0x44, 0x41, 0x5f, 0x50, 0x52, 0x45, 0x43, 0x5f, 0x53, 0x51, 0x52, 0x54
        /*001b*/ 	.byte	0x00
.L_1:


//--------------------- .nv.constant0.triton_poi_fused__native_batch_norm_legit_no_training_add_relu_threshold_backward_33 --------------------------
	.section	.nv.constant0.triton_poi_fused__native_batch_norm_legit_no_training_add_relu_threshold_backward_33,"a",@progbits
	.sectionflags	@""
	.align	4
.nv.constant0.triton_poi_fused__native_batch_norm_legit_no_training_add_relu_threshold_backward_33:
	.zero		596
